//
// Generated by NVIDIA NVVM Compiler
//
// Compiler Build ID: CL-36424714
// Cuda compilation tools, release 13.0, V13.0.88
// Based on NVVM 20.0.0
//

.version 9.0
.target sm_100
.address_size 64

	// .globl	_Z15parallel_reducePiS_
.extern .shared .align 16 .b8 shared_data[];

.visible .entry _Z15parallel_reducePiS_(
	.param .u64 .ptr .align 1 _Z15parallel_reducePiS__param_0,
	.param .u64 .ptr .align 1 _Z15parallel_reducePiS__param_1
)
{
	.reg .pred 	%p<6>;
	.reg .b32 	%r<12>;
	.reg .b64 	%rd<11>;

	ld.param.u64 	%rd3, [_Z15parallel_reducePiS__param_0];
	ld.param.u64 	%rd2, [_Z15parallel_reducePiS__param_1];
	cvta.to.global.u64 	%rd4, %rd3;
	mov.u32 	%r1, %ctaid.x;
	mov.u32 	%r11, %ntid.x;
	mov.u32 	%r3, %tid.x;
	mad.lo.s32 	%r7, %r1, %r11, %r3;
	setp.lt.u32 	%p1, %r11, 2;
	mul.wide.s32 	%rd5, %r7, 4;
	add.s64 	%rd1, %rd4, %rd5;
	@%p1 bra 	$L__BB0_5;
$L__BB0_1:
	mov.u32 	%r4, %r11;
	shr.u32 	%r11, %r4, 1;
	setp.ge.u32 	%p2, %r3, %r11;
	@%p2 bra 	$L__BB0_4;
	ld.global.u32 	%r8, [%rd1];
	shl.b32 	%r9, %r11, 2;
	cvt.u64.u32 	%rd6, %r9;
	add.s64 	%rd7, %rd1, %rd6;
	ld.global.u32 	%r6, [%rd7];
	setp.ge.s32 	%p3, %r8, %r6;
	@%p3 bra 	$L__BB0_4;
	st.global.u32 	[%rd1], %r6;
$L__BB0_4:
	bar.sync 	0;
	setp.gt.u32 	%p4, %r4, 3;
	@%p4 bra 	$L__BB0_1;
$L__BB0_5:
	setp.ne.s32 	%p5, %r3, 0;
	@%p5 bra 	$L__BB0_7;
	ld.global.u32 	%r10, [%rd1];
	cvta.to.global.u64 	%rd8, %rd2;
	mul.wide.u32 	%rd9, %r1, 4;
	add.s64 	%rd10, %rd8, %rd9;
	st.global.u32 	[%rd10], %r10;
$L__BB0_7:
	ret;

}
	// .globl	_Z22parallel_reduce_sharedPiS_
.visible .entry _Z22parallel_reduce_sharedPiS_(
	.param .u64 .ptr .align 1 _Z22parallel_reduce_sharedPiS__param_0,
	.param .u64 .ptr .align 1 _Z22parallel_reduce_sharedPiS__param_1
)
{
	.reg .pred 	%p<6>;
	.reg .b32 	%r<17>;
	.reg .b64 	%rd<9>;

	ld.param.u64 	%rd2, [_Z22parallel_reduce_sharedPiS__param_0];
	ld.param.u64 	%rd1, [_Z22parallel_reduce_sharedPiS__param_1];
	cvta.to.global.u64 	%rd3, %rd2;
	mov.u32 	%r1, %ctaid.x;
	mov.u32 	%r16, %ntid.x;
	mov.u32 	%r3, %tid.x;
	mad.lo.s32 	%r8, %r1, %r16, %r3;
	mul.wide.s32 	%rd4, %r8, 4;
	add.s64 	%rd5, %rd3, %rd4;
	ld.global.u32 	%r9, [%rd5];
	shl.b32 	%r10, %r3, 2;
	mov.u32 	%r11, shared_data;
	add.s32 	%r4, %r11, %r10;
	st.shared.u32 	[%r4], %r9;
	bar.sync 	0;
	setp.lt.u32 	%p1, %r16, 2;
	@%p1 bra 	$L__BB1_5;
$L__BB1_1:
	mov.u32 	%r5, %r16;
	shr.u32 	%r16, %r5, 1;
	setp.ge.u32 	%p2, %r3, %r16;
	@%p2 bra 	$L__BB1_4;
	ld.shared.u32 	%r12, [%r4];
	shl.b32 	%r13, %r16, 2;
	add.s32 	%r14, %r4, %r13;
	ld.shared.u32 	%r7, [%r14];
	setp.ge.s32 	%p3, %r12, %r7;
	@%p3 bra 	$L__BB1_4;
	st.shared.u32 	[%r4], %r7;
$L__BB1_4:
	bar.sync 	0;
	setp.gt.u32 	%p4, %r5, 3;
	@%p4 bra 	$L__BB1_1;
$L__BB1_5:
	setp.ne.s32 	%p5, %r3, 0;
	@%p5 bra 	$L__BB1_7;
	ld.shared.u32 	%r15, [shared_data];
	cvta.to.global.u64 	%rd6, %rd1;
	mul.wide.u32 	%rd7, %r1, 4;
	add.s64 	%rd8, %rd6, %rd7;
	st.global.u32 	[%rd8], %r15;
$L__BB1_7:
	ret;

}


// ===== COMPILED SASS (sm_100) =====

	.target	sm_100

	.elftype	@"ET_EXEC"


//--------------------- .note.nv.tkinfo           --------------------------
	.section	.note.nv.tkinfo,"",@"SHT_NOTE"
	.sectionflags	@"SHF_NOTE_NV_TKINFO"
	.tkinfo
        /*0018*/ 	.word	0x00000002
        /*0030*/ 	.string	""
        /*0030*/ 	.string	"ptxas"
        /*0030*/ 	.string	"Cuda compilation tools, release 13.0, V13.0.88"
        /*0030*/ 	.string	"Build cuda_13.0.r13.0/compiler.36424714_0"
        /*0030*/ 	.string	"-arch sm_100 -m 64 "



//--------------------- .note.nv.cuinfo           --------------------------
	.section	.note.nv.cuinfo,"",@"SHT_NOTE"
	.sectionflags	@"SHF_NOTE_NV_CUINFO"
        /*0018*/ 	.short	0x0002
        /*001a*/ 	.short	0x0064
        /*001c*/ 	.short	0x0082
	.zero		2


//--------------------- .nv.info                  --------------------------
	.section	.nv.info,"",@"SHT_CUDA_INFO"
	.align	4


	//----- nvinfo : EIATTR_REGCOUNT
	.align		4
        /*0000*/ 	.byte	0x04, 0x2f
        /*0002*/ 	.short	(.L_1 - .L_0)
	.align		4
.L_0:
        /*0004*/ 	.word	index@(_Z15parallel_reducePiS_)
        /*0008*/ 	.word	0x0000000c


	//----- nvinfo : EIATTR_FRAME_SIZE
	.align		4
.L_1:
        /*000c*/ 	.byte	0x04, 0x11
        /*000e*/ 	.short	(.L_3 - .L_2)
	.align		4
.L_2:
        /*0010*/ 	.word	index@(_Z15parallel_reducePiS_)
        /*0014*/ 	.word	0x00000000


	//----- nvinfo : EIATTR_REGCOUNT
	.align		4
.L_3:
        /*0018*/ 	.byte	0x04, 0x2f
        /*001a*/ 	.short	(.L_5 - .L_4)
	.align		4
.L_4:
        /*001c*/ 	.word	index@(_Z22parallel_reduce_sharedPiS_)
        /*0020*/ 	.word	0x0000000a


	//----- nvinfo : EIATTR_FRAME_SIZE
	.align		4
.L_5:
        /*0024*/ 	.byte	0x04, 0x11
        /*0026*/ 	.short	(.L_7 - .L_6)
	.align		4
.L_6:
        /*0028*/ 	.word	index@(_Z22parallel_reduce_sharedPiS_)
        /*002c*/ 	.word	0x00000000


	//----- nvinfo : EIATTR_MIN_STACK_SIZE
	.align		4
.L_7:
        /*0030*/ 	.byte	0x04, 0x12
        /*0032*/ 	.short	(.L_9 - .L_8)
	.align		4
.L_8:
        /*0034*/ 	.word	index@(_Z22parallel_reduce_sharedPiS_)
        /*0038*/ 	.word	0x00000000


	//----- nvinfo : EIATTR_MIN_STACK_SIZE
	.align		4
.L_9:
        /*003c*/ 	.byte	0x04, 0x12
        /*003e*/ 	.short	(.L_11 - .L_10)
	.align		4
.L_10:
        /*0040*/ 	.word	index@(_Z15parallel_reducePiS_)
        /*0044*/ 	.word	0x00000000
.L_11:


//--------------------- .nv.compat                --------------------------
	.section	.nv.compat,"",@"SHT_CUDA_COMPAT_INFO"
	.align	4
        /*0000*/ 	.byte	0x02, 0x09, 0x00, 0x00, 0x02, 0x02, 0x01, 0x00, 0x02, 0x05, 0x05, 0x00, 0x03, 0x07, 0x01, 0x01
        /*0010*/ 	.byte	0x02, 0x03, 0x00, 0x00, 0x02, 0x06, 0x01, 0x00, 0x04, 0x0b, 0x08, 0x00, 0x09, 0x00, 0x00, 0x00
        /*0020*/ 	.byte	0x00, 0x00, 0x00, 0x00


//--------------------- .nv.info._Z22parallel_reduce_sharedPiS_ --------------------------
	.section	.nv.info._Z22parallel_reduce_sharedPiS_,"",@"SHT_CUDA_INFO"
	.sectionflags	@""
	.align	4


	//----- nvinfo : EIATTR_CUDA_API_VERSION
	.align		4
        /*0000*/ 	.byte	0x04, 0x37
        /*0002*/ 	.short	(.L_13 - .L_12)
.L_12:
        /*0004*/ 	.word	0x00000082


	//----- nvinfo : EIATTR_KPARAM_INFO
	.align		4
.L_13:
        /*0008*/ 	.byte	0x04, 0x17
        /*000a*/ 	.short	(.L_15 - .L_14)
.L_14:
        /*000c*/ 	.word	0x00000000
        /*0010*/ 	.short	0x0001
        /*0012*/ 	.short	0x0008
        /*0014*/ 	.byte	0x00, 0xf5, 0x21, 0x00


	//----- nvinfo : EIATTR_KPARAM_INFO
	.align		4
.L_15:
        /*0018*/ 	.byte	0x04, 0x17
        /*001a*/ 	.short	(.L_17 - .L_16)
.L_16:
        /*001c*/ 	.word	0x00000000
        /*0020*/ 	.short	0x0000
        /*0022*/ 	.short	0x0000
        /*0024*/ 	.byte	0x00, 0xf5, 0x21, 0x00


	//----- nvinfo : EIATTR_SPARSE_MMA_MASK
	.align		4
.L_17:
        /*0028*/ 	.byte	0x03, 0x50
        /*002a*/ 	.short	0x0000


	//----- nvinfo : EIATTR_MAXREG_COUNT
	.align		4
        /*002c*/ 	.byte	0x03, 0x1b
        /*002e*/ 	.short	0x00ff


	//----- nvinfo : EIATTR_NUM_BARRIERS
	.align		4
        /*0030*/ 	.byte	0x02, 0x4c
        /*0032*/ 	.byte	0x01
	.zero		1


	//----- nvinfo : EIATTR_MERCURY_ISA_VERSION
	.align		4
        /*0034*/ 	.byte	0x03, 0x5f
        /*0036*/ 	.short	0x0101


	//----- nvinfo : EIATTR_VRC_CTA_INIT_COUNT
	.align		4
        /*0038*/ 	.byte	0x02, 0x4a
	.zero		1
	.zero		1


	//----- nvinfo : EIATTR_EXIT_INSTR_OFFSETS
	.align		4
        /*003c*/ 	.byte	0x04, 0x1c
        /*003e*/ 	.short	(.L_19 - .L_18)


	//   ....[0]....
.L_18:
        /*0040*/ 	.word	0x00000210


	//   ....[1]....
        /*0044*/ 	.word	0x00000290


	//----- nvinfo : EIATTR_CRS_STACK_SIZE
	.align		4
.L_19:
        /*0048*/ 	.byte	0x04, 0x1e
        /*004a*/ 	.short	(.L_21 - .L_20)
.L_20:
        /*004c*/ 	.word	0x00000000


	//----- nvinfo : EIATTR_CBANK_PARAM_SIZE
	.align		4
.L_21:
        /*0050*/ 	.byte	0x03, 0x19
        /*0052*/ 	.short	0x0010


	//----- nvinfo : EIATTR_PARAM_CBANK
	.align		4
        /*0054*/ 	.byte	0x04, 0x0a
        /*0056*/ 	.short	(.L_23 - .L_22)
	.align		4
.L_22:
        /*0058*/ 	.word	index@(.nv.constant0._Z22parallel_reduce_sharedPiS_)
        /*005c*/ 	.short	0x0380
        /*005e*/ 	.short	0x0010


	//----- nvinfo : EIATTR_SW_WAR
	.align		4
.L_23:
        /*0060*/ 	.byte	0x04, 0x36
        /*0062*/ 	.short	(.L_25 - .L_24)
.L_24:
        /*0064*/ 	.word	0x00000008
.L_25:


//--------------------- .nv.info._Z15parallel_reducePiS_ --------------------------
	.section	.nv.info._Z15parallel_reducePiS_,"",@"SHT_CUDA_INFO"
	.sectionflags	@""
	.align	4


	//----- nvinfo : EIATTR_CUDA_API_VERSION
	.align		4
        /*0000*/ 	.byte	0x04, 0x37
        /*0002*/ 	.short	(.L_27 - .L_26)
.L_26:
        /*0004*/ 	.word	0x00000082


	//----- nvinfo : EIATTR_KPARAM_INFO
	.align		4
.L_27:
        /*0008*/ 	.byte	0x04, 0x17
        /*000a*/ 	.short	(.L_29 - .L_28)
.L_28:
        /*000c*/ 	.word	0x00000000
        /*0010*/ 	.short	0x0001
        /*0012*/ 	.short	0x0008
        /*0014*/ 	.byte	0x00, 0xf5, 0x21, 0x00


	//----- nvinfo : EIATTR_KPARAM_INFO
	.align		4
.L_29:
        /*0018*/ 	.byte	0x04, 0x17
        /*001a*/ 	.short	(.L_31 - .L_30)
.L_30:
        /*001c*/ 	.word	0x00000000
        /*0020*/ 	.short	0x0000
        /*0022*/ 	.short	0x0000
        /*0024*/ 	.byte	0x00, 0xf5, 0x21, 0x00


	//----- nvinfo : EIATTR_SPARSE_MMA_MASK
	.align		4
.L_31:
        /*0028*/ 	.byte	0x03, 0x50
        /*002a*/ 	.short	0x0000


	//----- nvinfo : EIATTR_MAXREG_COUNT
	.align		4
        /*002c*/ 	.byte	0x03, 0x1b
        /*002e*/ 	.short	0x00ff


	//----- nvinfo : EIATTR_NUM_BARRIERS
	.align		4
        /*0030*/ 	.byte	0x02, 0x4c
        /*0032*/ 	.byte	0x01
	.zero		1


	//----- nvinfo : EIATTR_MERCURY_ISA_VERSION
	.align		4
        /*0034*/ 	.byte	0x03, 0x5f
        /*0036*/ 	.short	0x0101


	//----- nvinfo : EIATTR_VRC_CTA_INIT_COUNT
	.align		4
        /*0038*/ 	.byte	0x02, 0x4a
	.zero		1
	.zero		1


	//----- nvinfo : EIATTR_EXIT_INSTR_OFFSETS
	.align		4
        /*003c*/ 	.byte	0x04, 0x1c
        /*003e*/ 	.short	(.L_33 - .L_32)


	//   ....[0]....
.L_32:
        /*0040*/ 	.word	0x000001b0


	//   ....[1]....
        /*0044*/ 	.word	0x00000200


	//----- nvinfo : EIATTR_CRS_STACK_SIZE
	.align		4
.L_33:
        /*0048*/ 	.byte	0x04, 0x1e
        /*004a*/ 	.short	(.L_35 - .L_34)
.L_34:
        /*004c*/ 	.word	0x00000000


	//----- nvinfo : EIATTR_CBANK_PARAM_SIZE
	.align		4
.L_35:
        /*0050*/ 	.byte	0x03, 0x19
        /*0052*/ 	.short	0x0010


	//----- nvinfo : EIATTR_PARAM_CBANK
	.align		4
        /*0054*/ 	.byte	0x04, 0x0a
        /*0056*/ 	.short	(.L_37 - .L_36)
	.align		4
.L_36:
        /*0058*/ 	.word	index@(.nv.constant0._Z15parallel_reducePiS_)
        /*005c*/ 	.short	0x0380
        /*005e*/ 	.short	0x0010


	//----- nvinfo : EIATTR_SW_WAR
	.align		4
.L_37:
        /*0060*/ 	.byte	0x04, 0x36
        /*0062*/ 	.short	(.L_39 - .L_38)
.L_38:
        /*0064*/ 	.word	0x00000008
.L_39:


//--------------------- .nv.callgraph             --------------------------
	.section	.nv.callgraph,"",@"SHT_CUDA_CALLGRAPH"
	.align	4
	.sectionentsize	8
	.align		4
        /*0000*/ 	.word	0x00000000
	.align		4
        /*0004*/ 	.word	0xffffffff
	.align		4
        /*0008*/ 	.word	0x00000000
	.align		4
        /*000c*/ 	.word	0xfffffffe
	.align		4
        /*0010*/ 	.word	0x00000000
	.align		4
        /*0014*/ 	.word	0xfffffffd
	.align		4
        /*0018*/ 	.word	0x00000000
	.align		4
        /*001c*/ 	.word	0xfffffffc


//--------------------- .text._Z22parallel_reduce_sharedPiS_ --------------------------
	.section	.text._Z22parallel_reduce_sharedPiS_,"ax",@progbits
	.align	128
        .global         _Z22parallel_reduce_sharedPiS_
        .type           _Z22parallel_reduce_sharedPiS_,@function
        .size           _Z22parallel_reduce_sharedPiS_,(.L_x_10 - _Z22parallel_reduce_sharedPiS_)
        .other          _Z22parallel_reduce_sharedPiS_,@"STO_CUDA_ENTRY STV_DEFAULT"
_Z22parallel_reduce_sharedPiS_:
.text._Z22parallel_reduce_sharedPiS_:
[----:B------:R-:W-:Y:S01]  /*0000*/  LDC R1, c[0x0][0x37c] ;  /* 0x0000df00ff017b82 */ /* 0x000fe20000000800 */
[----:B------:R-:W0:Y:S07]  /*0010*/  S2R R7, SR_CTAID.X ;  /* 0x0000000000077919 */ /* 0x000e2e0000002500 */
[----:B------:R-:W1:Y:S01]  /*0020*/  LDC.64 R2, c[0x0][0x380] ;  /* 0x0000e000ff027b82 */ /* 0x000e620000000a00 */
[----:B------:R-:W0:Y:S01]  /*0030*/  LDCU UR8, c[0x0][0x360] ;  /* 0x00006c00ff0877ac */ /* 0x000e220008000800 */
[----:B------:R-:W0:Y:S01]  /*0040*/  S2R R4, SR_TID.X ;  /* 0x0000000000047919 */ /* 0x000e220000002100 */
[----:B------:R-:W2:Y:S01]  /*0050*/  LDCU.64 UR6, c[0x0][0x358] ;  /* 0x00006b00ff0677ac */ /* 0x000ea20008000a00 */
[----:B0-----:R-:W-:-:S04]  /*0060*/  IMAD R5, R7, UR8, R4 ;  /* 0x0000000807057c24 */ /* 0x001fc8000f8e0204 */
[----:B-1----:R-:W-:-:S06]  /*0070*/  IMAD.WIDE R2, R5, 0x4, R2 ;  /* 0x0000000405027825 */ /* 0x002fcc00078e0202 */
[----:B--2---:R-:W2:Y:S01]  /*0080*/  LDG.E R2, desc[UR6][R2.64] ;  /* 0x0000000602027981 */ /* 0x004ea2000c1e1900 */
[----:B------:R-:W0:Y:S01]  /*0090*/  S2UR UR5, SR_CgaCtaId ;  /* 0x00000000000579c3 */ /* 0x000e220000008800 */
[----:B------:R-:W-:Y:S01]  /*00a0*/  UMOV UR4, 0x400 ;  /* 0x0000040000047882 */ /* 0x000fe20000000000 */
[----:B------:R-:W-:Y:S02]  /*00b0*/  UISETP.GE.U32.AND UP0, UPT, UR8, 0x2, UPT ;  /* 0x000000020800788c */ /* 0x000fe4000bf06070 */
[----:B0-----:R-:W-:-:S06]  /*00c0*/  ULEA UR4, UR5, UR4, 0x18 ;  /* 0x0000000405047291 */ /* 0x001fcc000f8ec0ff */
[----:B------:R-:W-:-:S05]  /*00d0*/  LEA R5, R4, UR4, 0x2 ;  /* 0x0000000404057c11 */ /* 0x000fca000f8e10ff */
[----:B--2---:R0:W-:Y:S01]  /*00e0*/  STS [R5], R2 ;  /* 0x0000000205007388 */ /* 0x0041e20000000800 */
[----:B------:R-:W-:Y:S06]  /*00f0*/  BAR.SYNC.DEFER_BLOCKING 0x0 ;  /* 0x0000000000007b1d */ /* 0x000fec0000010000 */
[----:B------:R-:W-:Y:S05]  /*0100*/  BRA.U !UP0, `(.L_x_0) ;  /* 0x00000001083c7547 */ /* 0x000fea000b800000 */
[----:B------:R-:W-:-:S07]  /*0110*/  IMAD.U32 R0, RZ, RZ, UR8 ;  /* 0x00000008ff007e24 */ /* 0x000fce000f8e00ff */
.L_x_3:
[--C-:B------:R-:W-:Y:S01]  /*0120*/  IMAD.MOV.U32 R6, RZ, RZ, R0.reuse ;  /* 0x000000ffff067224 */ /* 0x100fe200078e0000 */
[----:B------:R-:W-:Y:S01]  /*0130*/  SHF.R.U32.HI R0, RZ, 0x1, R0 ;  /* 0x00000001ff007819 */ /* 0x000fe20000011600 */
[----:B------:R-:W-:Y:S03]  /*0140*/  BSSY.RECONVERGENT B0, `(.L_x_1) ;  /* 0x0000008000007945 */ /* 0x000fe60003800200 */
[----:B------:R-:W-:-:S13]  /*0150*/  ISETP.GE.U32.AND P0, PT, R4, R0, PT ;  /* 0x000000000400720c */ /* 0x000fda0003f06070 */
[----:B-1----:R-:W-:Y:S05]  /*0160*/  @P0 BRA `(.L_x_2) ;  /* 0x0000000000140947 */ /* 0x002fea0003800000 */
[----:B------:R-:W-:Y:S01]  /*0170*/  IMAD R3, R0, 0x4, R5 ;  /* 0x0000000400037824 */ /* 0x000fe200078e0205 */
[----:B0-----:R-:W-:Y:S05]  /*0180*/  LDS R2, [R5] ;  /* 0x0000000005027984 */ /* 0x001fea0000000800 */
[----:B------:R-:W0:Y:S02]  /*0190*/  LDS R3, [R3] ;  /* 0x0000000003037984 */ /* 0x000e240000000800 */
[----:B0-----:R-:W-:-:S13]  /*01a0*/  ISETP.GE.AND P0, PT, R2, R3, PT ;  /* 0x000000030200720c */ /* 0x001fda0003f06270 */
[----:B------:R1:W-:Y:S02]  /*01b0*/  @!P0 STS [R5], R3 ;  /* 0x0000000305008388 */ /* 0x0003e40000000800 */
.L_x_2:
[----:B------:R-:W-:Y:S05]  /*01c0*/  BSYNC.RECONVERGENT B0 ;  /* 0x0000000000007941 */ /* 0x000fea0003800200 */
.L_x_1:
[----:B------:R-:W-:Y:S01]  /*01d0*/  BAR.SYNC.DEFER_BLOCKING 0x0 ;  /* 0x0000000000007b1d */ /* 0x000fe20000010000 */
[----:B------:R-:W-:-:S13]  /*01e0*/  ISETP.GT.U32.AND P0, PT, R6, 0x3, PT ;  /* 0x000000030600780c */ /* 0x000fda0003f04070 */
[----:B------:R-:W-:Y:S05]  /*01f0*/  @P0 BRA `(.L_x_3) ;  /* 0xfffffffc00c80947 */ /* 0x000fea000383ffff */
.L_x_0:
[----:B------:R-:W-:-:S13]  /*0200*/  ISETP.NE.AND P0, PT, R4, RZ, PT ;  /* 0x000000ff0400720c */ /* 0x000fda0003f05270 */
[----:B------:R-:W-:Y:S05]  /*0210*/  @P0 EXIT ;  /* 0x000000000000094d */ /* 0x000fea0003800000 */
[----:B------:R-:W2:Y:S01]  /*0220*/  S2UR UR5, SR_CgaCtaId ;  /* 0x00000000000579c3 */ /* 0x000ea20000008800 */
[----:B------:R-:W-:-:S07]  /*0230*/  UMOV UR4, 0x400 ;  /* 0x0000040000047882 */ /* 0x000fce0000000000 */
[----:B01----:R-:W0:Y:S01]  /*0240*/  LDC.64 R2, c[0x0][0x388] ;  /* 0x0000e200ff027b82 */ /* 0x003e220000000a00 */
[----:B--2---:R-:W-:Y:S01]  /*0250*/  ULEA UR4, UR5, UR4, 0x18 ;  /* 0x0000000405047291 */ /* 0x004fe2000f8ec0ff */
[----:B0-----:R-:W-:-:S08]  /*0260*/  IMAD.WIDE.U32 R2, R7, 0x4, R2 ;  /* 0x0000000407027825 */ /* 0x001fd000078e0002 */
[----:B------:R-:W0:Y:S04]  /*0270*/  LDS R5, [UR4] ;  /* 0x00000004ff057984 */ /* 0x000e280008000800 */
[----:B0-----:R-:W-:Y:S01]  /*0280*/  STG.E desc[UR6][R2.64], R5 ;  /* 0x0000000502007986 */ /* 0x001fe2000c101906 */
[----:B------:R-:W-:Y:S05]  /*0290*/  EXIT ;  /* 0x000000000000794d */ /* 0x000fea0003800000 */
.L_x_4:
[----:B------:R-:W-:-:S00]  /*02a0*/  BRA `(.L_x_4) ;  /* 0xfffffffc00fc7947 */ /* 0x000fc0000383ffff */
[----:B------:R-:W-:-:S00]  /*02b0*/  NOP ;  /* 0x0000000000007918 */ /* 0x000fc00000000000 */
        /* <DEDUP_REMOVED lines=12> */
.L_x_10:


//--------------------- .text._Z15parallel_reducePiS_ --------------------------
	.section	.text._Z15parallel_reducePiS_,"ax",@progbits
	.align	128
        .global         _Z15parallel_reducePiS_
        .type           _Z15parallel_reducePiS_,@function
        .size           _Z15parallel_reducePiS_,(.L_x_11 - _Z15parallel_reducePiS_)
        .other          _Z15parallel_reducePiS_,@"STO_CUDA_ENTRY STV_DEFAULT"
_Z15parallel_reducePiS_:
.text._Z15parallel_reducePiS_:
[----:B------:R-:W-:Y:S01]  /*0000*/  LDC R1, c[0x0][0x37c] ;  /* 0x0000df00ff017b82 */ /* 0x000fe20000000800 */
[----:B------:R-:W0:Y:S01]  /*0010*/  S2R R9, SR_CTAID.X ;  /* 0x0000000000097919 */ /* 0x000e220000002500 */
[----:B------:R-:W1:Y:S06]  /*0020*/  LDCU UR6, c[0x0][0x360] ;  /* 0x00006c00ff0677ac */ /* 0x000e6c0008000800 */
[----:B------:R-:W2:Y:S01]  /*0030*/  LDC.64 R2, c[0x0][0x380] ;  /* 0x0000e000ff027b82 */ /* 0x000ea20000000a00 */
[----:B------:R-:W0:Y:S01]  /*0040*/  S2R R6, SR_TID.X ;  /* 0x0000000000067919 */ /* 0x000e220000002100 */
[----:B------:R-:W3:Y:S01]  /*0050*/  LDCU.64 UR4, c[0x0][0x358] ;  /* 0x00006b00ff0477ac */ /* 0x000ee20008000a00 */
[----:B-1----:R-:W-:-:S02]  /*0060*/  UISETP.GE.U32.AND UP0, UPT, UR6, 0x2, UPT ;  /* 0x000000020600788c */ /* 0x002fc4000bf06070 */
[----:B0-----:R-:W-:-:S04]  /*0070*/  IMAD R5, R9, UR6, R6 ;  /* 0x0000000609057c24 */ /* 0x001fc8000f8e0206 */
[----:B--2---:R-:W-:-:S03]  /*0080*/  IMAD.WIDE R2, R5, 0x4, R2 ;  /* 0x0000000405027825 */ /* 0x004fc600078e0202 */
[----:B---3--:R-:W-:Y:S05]  /*0090*/  BRA.U !UP0, `(.L_x_5) ;  /* 0x0000000108407547 */ /* 0x008fea000b800000 */
[----:B------:R-:W-:-:S07]  /*00a0*/  IMAD.U32 R7, RZ, RZ, UR6 ;  /* 0x00000006ff077e24 */ /* 0x000fce000f8e00ff */
.L_x_8:
[--C-:B------:R-:W-:Y:S01]  /*00b0*/  IMAD.MOV.U32 R8, RZ, RZ, R7.reuse ;  /* 0x000000ffff087224 */ /* 0x100fe200078e0007 */
[----:B------:R-:W-:Y:S01]  /*00c0*/  SHF.R.U32.HI R7, RZ, 0x1, R7 ;  /* 0x00000001ff077819 */ /* 0x000fe20000011607 */
[----:B------:R-:W-:Y:S03]  /*00d0*/  BSSY.RECONVERGENT B0, `(.L_x_6) ;  /* 0x0000009000007945 */ /* 0x000fe60003800200 */
[----:B------:R-:W-:-:S13]  /*00e0*/  ISETP.GE.U32.AND P0, PT, R6, R7, PT ;  /* 0x000000070600720c */ /* 0x000fda0003f06070 */
[----:B0-----:R-:W-:Y:S05]  /*00f0*/  @P0 BRA `(.L_x_7) ;  /* 0x0000000000180947 */ /* 0x001fea0003800000 */
[----:B------:R-:W-:Y:S01]  /*0100*/  LEA R4, P0, R7, R2, 0x2 ;  /* 0x0000000207047211 */ /* 0x000fe200078010ff */
[----:B------:R-:W2:Y:S04]  /*0110*/  LDG.E R0, desc[UR4][R2.64] ;  /* 0x0000000402007981 */ /* 0x000ea8000c1e1900 */
[----:B------:R-:W-:-:S06]  /*0120*/  IMAD.X R5, RZ, RZ, R3, P0 ;  /* 0x000000ffff057224 */ /* 0x000fcc00000e0603 */
[----:B------:R-:W2:Y:S02]  /*0130*/  LDG.E R5, desc[UR4][R4.64] ;  /* 0x0000000404057981 */ /* 0x000ea4000c1e1900 */
[----:B--2---:R-:W-:-:S13]  /*0140*/  ISETP.GE.AND P0, PT, R0, R5, PT ;  /* 0x000000050000720c */ /* 0x004fda0003f06270 */
[----:B------:R0:W-:Y:S02]  /*0150*/  @!P0 STG.E desc[UR4][R2.64], R5 ;  /* 0x0000000502008986 */ /* 0x0001e4000c101904 */
.L_x_7:
[----:B------:R-:W-:Y:S05]  /*0160*/  BSYNC.RECONVERGENT B0 ;  /* 0x0000000000007941 */ /* 0x000fea0003800200 */
.L_x_6:
[----:B------:R-:W-:Y:S01]  /*0170*/  BAR.SYNC.DEFER_BLOCKING 0x0 ;  /* 0x0000000000007b1d */ /* 0x000fe20000010000 */
[----:B------:R-:W-:-:S13]  /*0180*/  ISETP.GT.U32.AND P0, PT, R8, 0x3, PT ;  /* 0x000000030800780c */ /* 0x000fda0003f04070 */
[----:B------:R-:W-:Y:S05]  /*0190*/  @P0 BRA `(.L_x_8) ;  /* 0xfffffffc00c40947 */ /* 0x000fea000383ffff */
.L_x_5:
[----:B------:R-:W-:-:S13]  /*01a0*/  ISETP.NE.AND P0, PT, R6, RZ, PT ;  /* 0x000000ff0600720c */ /* 0x000fda0003f05270 */
[----:B------:R-:W-:Y:S05]  /*01b0*/  @P0 EXIT ;  /* 0x000000000000094d */ /* 0x000fea0003800000 */
[----:B0-----:R-:W2:Y:S01]  /*01c0*/  LDG.E R3, desc[UR4][R2.64] ;  /* 0x0000000402037981 */ /* 0x001ea2000c1e1900 */
[----:B------:R-:W0:Y:S02]  /*01d0*/  LDC.64 R4, c[0x0][0x388] ;  /* 0x0000e200ff047b82 */ /* 0x000e240000000a00 */
[----:B0-----:R-:W-:-:S05]  /*01e0*/  IMAD.WIDE.U32 R4, R9, 0x4, R4 ;  /* 0x0000000409047825 */ /* 0x001fca00078e0004 */
[----:B--2---:R-:W-:Y:S01]  /*01f0*/  STG.E desc[UR4][R4.64], R3 ;  /* 0x0000000304007986 */ /* 0x004fe2000c101904 */
[----:B------:R-:W-:Y:S05]  /*0200*/  EXIT ;  /* 0x000000000000794d */ /* 0x000fea0003800000 */
.L_x_9:
        /* <DEDUP_REMOVED lines=15> */
.L_x_11:


//--------------------- .nv.shared._Z22parallel_reduce_sharedPiS_ --------------------------
	.section	.nv.shared._Z22parallel_reduce_sharedPiS_,"aw",@nobits
	.sectionflags	@""
	.align	16
	.zero		1024


//--------------------- .nv.shared.reserved.0     --------------------------
	.section	.nv.shared.reserved.0,"aw",@nobits
	.weak		__nv_reservedSMEM_offset_0_alias
	.size		__nv_reservedSMEM_offset_0_alias, 0, 64
	.other		__nv_reservedSMEM_offset_0_alias,@"STO_CUDA_RESERVED_SHARED STV_DEFAULT"
__nv_reservedSMEM_offset_0_alias:
	.zero		0
	.zero		64


//--------------------- .nv.shared._Z15parallel_reducePiS_ --------------------------
	.section	.nv.shared._Z15parallel_reducePiS_,"aw",@nobits
	.sectionflags	@""
	.align	16
	.zero		1024


//--------------------- .nv.constant0._Z22parallel_reduce_sharedPiS_ --------------------------
	.section	.nv.constant0._Z22parallel_reduce_sharedPiS_,"a",@progbits
	.sectionflags	@""
	.align	4
.nv.constant0._Z22parallel_reduce_sharedPiS_:
	.zero		912


//--------------------- .nv.constant0._Z15parallel_reducePiS_ --------------------------
	.section	.nv.constant0._Z15parallel_reducePiS_,"a",@progbits
	.sectionflags	@""
	.align	4
.nv.constant0._Z15parallel_reducePiS_:
	.zero		912


//--------------------- SYMBOLS --------------------------

	.type		.nv.reservedSmem.offset0,@object
	.size		.nv.reservedSmem.offset0,0x4
	.type		.nv.reservedSmem.cap,@object
	.size		.nv.reservedSmem.cap,0x4
